	.headerflags	@"EF_CUDA_TEXMODE_UNIFIED EF_CUDA_64BIT_ADDRESS EF_CUDA_ACCELERATORS EF_CUDA_SM90 EF_CUDA_VIRTUAL_SM(EF_CUDA_SM90)"
	.elftype	@"ET_EXEC"


//--------------------- .nv.info                  --------------------------
	.section	.nv.info,"",@"SHT_CUDA_INFO"
	.align	4


	//----- nvinfo : EIATTR_REGCOUNT
	.align		4
        /*0000*/ 	.byte	0x04, 0x2f
        /*0002*/ 	.short	(.L_3 - .L_2)
	.align		4
.L_2:
        /*0004*/ 	.word	index@(triton_poi_fused__native_batch_norm_legit_no_training_21)
        /*0008*/ 	.word	0x00000012


	//----- nvinfo : EIATTR_MIN_STACK_SIZE
	.align		4
.L_3:
        /*000c*/ 	.byte	0x04, 0x12
        /*000e*/ 	.short	(.L_5 - .L_4)
	.align		4
.L_4:
        /*0010*/ 	.word	index@(triton_poi_fused__native_batch_norm_legit_no_training_21)
        /*0014*/ 	.word	0x00000000


	//----- nvinfo : EIATTR_FRAME_SIZE
	.align		4
.L_5:
        /*0018*/ 	.byte	0x04, 0x11
        /*001a*/ 	.short	(.L_7 - .L_6)
	.align		4
.L_6:
        /*001c*/ 	.word	index@(triton_poi_fused__native_batch_norm_legit_no_training_21)
        /*0020*/ 	.word	0x00000000


	//----- nvinfo : EIATTR_MIN_STACK_SIZE
	.align		4
.L_7:
        /*0024*/ 	.byte	0x04, 0x12
        /*0026*/ 	.short	(.L_9 - .L_8)
	.align		4
.L_8:
        /*0028*/ 	.word	index@(triton_poi_fused__native_batch_norm_legit_no_training_21)
        /*002c*/ 	.word	0x00000000
.L_9:


//--------------------- .nv.info.triton_poi_fused__native_batch_norm_legit_no_training_21 --------------------------
	.section	.nv.info.triton_poi_fused__native_batch_norm_legit_no_training_21,"",@"SHT_CUDA_INFO"
	.sectionflags	@""
	.align	4


	//----- nvinfo : EIATTR_CUDA_API_VERSION
	.align		4
        /*0000*/ 	.byte	0x04, 0x37
        /*0002*/ 	.short	(.L_11 - .L_10)
.L_10:
        /*0004*/ 	.word	0x0000007c


	//----- nvinfo : EIATTR_KPARAM_INFO
	.align		4
.L_11:
        /*0008*/ 	.byte	0x04, 0x17
        /*000a*/ 	.short	(.L_13 - .L_12)
.L_12:
        /*000c*/ 	.word	0x00000000
        /*0010*/ 	.short	0x0006
        /*0012*/ 	.short	0x0030
        /*0014*/ 	.byte	0x00, 0xf0, 0x11, 0x00


	//----- nvinfo : EIATTR_KPARAM_INFO
	.align		4
.L_13:
        /*0018*/ 	.byte	0x04, 0x17
        /*001a*/ 	.short	(.L_15 - .L_14)
.L_14:
        /*001c*/ 	.word	0x00000000
        /*0020*/ 	.short	0x0005
        /*0022*/ 	.short	0x0028
        /*0024*/ 	.byte	0x00, 0xf4, 0x21, 0x00


	//----- nvinfo : EIATTR_KPARAM_INFO
	.align		4
.L_15:
        /*0028*/ 	.byte	0x04, 0x17
        /*002a*/ 	.short	(.L_17 - .L_16)
.L_16:
        /*002c*/ 	.word	0x00000000
        /*0030*/ 	.short	0x0004
        /*0032*/ 	.short	0x0020
        /*0034*/ 	.byte	0x00, 0xf4, 0x21, 0x00


	//----- nvinfo : EIATTR_KPARAM_INFO
	.align		4
.L_17:
        /*0038*/ 	.byte	0x04, 0x17
        /*003a*/ 	.short	(.L_19 - .L_18)
.L_18:
        /*003c*/ 	.word	0x00000000
        /*0040*/ 	.short	0x0003
        /*0042*/ 	.short	0x0018
        /*0044*/ 	.byte	0x00, 0xf4, 0x21, 0x00


	//----- nvinfo : EIATTR_KPARAM_INFO
	.align		4
.L_19:
        /*0048*/ 	.byte	0x04, 0x17
        /*004a*/ 	.short	(.L_21 - .L_20)
.L_20:
        /*004c*/ 	.word	0x00000000
        /*0050*/ 	.short	0x0002
        /*0052*/ 	.short	0x0010
        /*0054*/ 	.byte	0x00, 0xf4, 0x21, 0x00


	//----- nvinfo : EIATTR_KPARAM_INFO
	.align		4
.L_21:
        /*0058*/ 	.byte	0x04, 0x17
        /*005a*/ 	.short	(.L_23 - .L_22)
.L_22:
        /*005c*/ 	.word	0x00000000
        /*0060*/ 	.short	0x0001
        /*0062*/ 	.short	0x0008
        /*0064*/ 	.byte	0x00, 0xf4, 0x21, 0x00


	//----- nvinfo : EIATTR_KPARAM_INFO
	.align		4
.L_23:
        /*0068*/ 	.byte	0x04, 0x17
        /*006a*/ 	.short	(.L_25 - .L_24)
.L_24:
        /*006c*/ 	.word	0x00000000
        /*0070*/ 	.short	0x0000
        /*0072*/ 	.short	0x0000
        /*0074*/ 	.byte	0x00, 0xf4, 0x21, 0x00


	//----- nvinfo : EIATTR_SPARSE_MMA_MASK
	.align		4
.L_25:
        /*0078*/ 	.byte	0x03, 0x50
        /*007a*/ 	.short	0x0000


	//----- nvinfo : EIATTR_MAXREG_COUNT
	.align		4
        /*007c*/ 	.byte	0x03, 0x1b
        /*007e*/ 	.short	0x00ff


	//----- nvinfo : EIATTR_EXIT_INSTR_OFFSETS
	.align		4
        /*0080*/ 	.byte	0x04, 0x1c
        /*0082*/ 	.short	(.L_27 - .L_26)


	//   ....[0]....
.L_26:
        /*0084*/ 	.word	0x00000380


	//----- nvinfo : EIATTR_REQNTID
	.align		4
.L_27:
        /*0088*/ 	.byte	0x04, 0x10
        /*008a*/ 	.short	(.L_29 - .L_28)
.L_28:
        /*008c*/ 	.word	0x00000080
        /*0090*/ 	.word	0x00000001
        /*0094*/ 	.word	0x00000001


	//----- nvinfo : EIATTR_CBANK_PARAM_SIZE
	.align		4
.L_29:
        /*0098*/ 	.byte	0x03, 0x19
        /*009a*/ 	.short	0x0034


	//----- nvinfo : EIATTR_PARAM_CBANK
	.align		4
        /*009c*/ 	.byte	0x04, 0x0a
        /*009e*/ 	.short	(.L_31 - .L_30)
	.align		4
.L_30:
        /*00a0*/ 	.word	index@(.nv.constant0.triton_poi_fused__native_batch_norm_legit_no_training_21)
        /*00a4*/ 	.short	0x0210
        /*00a6*/ 	.short	0x0034


	//----- nvinfo : EIATTR_SW_WAR
	.align		4
.L_31:
        /*00a8*/ 	.byte	0x04, 0x36
        /*00aa*/ 	.short	(.L_33 - .L_32)
.L_32:
        /*00ac*/ 	.word	0x00000008
.L_33:


//--------------------- .nv.callgraph             --------------------------
	.section	.nv.callgraph,"",@"SHT_CUDA_CALLGRAPH"
	.align	4
	.sectionentsize	8
	.align		4
        /*0000*/ 	.word	0x00000000
	.align		4
        /*0004*/ 	.word	0xffffffff
	.align		4
        /*0008*/ 	.word	0x00000000
	.align		4
        /*000c*/ 	.word	0xfffffffe
	.align		4
        /*0010*/ 	.word	0x00000000
	.align		4
        /*0014*/ 	.word	0xfffffffd
	.align		4
        /*0018*/ 	.word	0x00000000
	.align		4
        /*001c*/ 	.word	0xfffffffc


//--------------------- .nv.constant4             --------------------------
	.section	.nv.constant4,"a",@progbits
	.align	8
	.align		8
.nv.constant4:
        /*0000*/ 	.dword	_$_str
	.align		8
        /*0008*/ 	.dword	_$_str_$_2


//--------------------- .text.triton_poi_fused__native_batch_norm_legit_no_training_21 --------------------------
	.section	.text.triton_poi_fused__native_batch_norm_legit_no_training_21,"ax",@progbits
	.align	128
        .global         triton_poi_fused__native_batch_norm_legit_no_training_21
        .type           triton_poi_fused__native_batch_norm_legit_no_training_21,@function
        .size           triton_poi_fused__native_batch_norm_legit_no_training_21,(.L_x_1 - triton_poi_fused__native_batch_norm_legit_no_training_21)
        .other          triton_poi_fused__native_batch_norm_legit_no_training_21,@"STO_CUDA_ENTRY STV_DEFAULT"
triton_poi_fused__native_batch_norm_legit_no_training_21:
.text.triton_poi_fused__native_batch_norm_legit_no_training_21:
[----:B------:R-:W-:Y:S01]  /*0000*/  LDC R1, c[0x0][0x28] ;  /* 0x00000a00ff017b82 */ /* 0x000fe20000000800 */
[----:B------:R-:W1:Y:S07]  /*0010*/  S2R R0, SR_TID.X ;  /* 0x0000000000007919 */ /* 0x000e6e0000002100 */
[----:B------:R-:W2:Y:S01]  /*0020*/  LDC.64 R2, c[0x0][0x220] ;  /* 0x00008800ff027b82 */ /* 0x000ea20000000a00 */
[----:B------:R-:W-:Y:S01]  /*0030*/  ULDC.64 UR4, c[0x0][0x208] ;  /* 0x0000820000047ab9 */ /* 0x000fe20000000a00 */
[----:B------:R-:W3:Y:S06]  /*0040*/  S2R R5, SR_CTAID.X ;  /* 0x0000000000057919 */ /* 0x000eec0000002500 */
[----:B------:R-:W4:Y:S08]  /*0050*/  LDC.64 R6, c[0x0][0x218] ;  /* 0x00008600ff067b82 */ /* 0x000f300000000a00 */
[----:B------:R-:W5:Y:S08]  /*0060*/  LDC.64 R8, c[0x0][0x228] ;  /* 0x00008a00ff087b82 */ /* 0x000f700000000a00 */
[----:B------:R-:W5:Y:S01]  /*0070*/  LDC.64 R10, c[0x0][0x230] ;  /* 0x00008c00ff0a7b82 */ /* 0x000f620000000a00 */
[----:B-1----:R-:W-:-:S04]  /*0080*/  SHF.L.U32 R0, R0, 0x1, RZ ;  /* 0x0000000100007819 */ /* 0x002fc800000006ff */
[----:B------:R-:W-:-:S04]  /*0090*/  LOP3.LUT R0, R0, 0xfe, RZ, 0xc0, !PT ;  /* 0x000000fe00007812 */ /* 0x000fc800078ec0ff */
[----:B---3--:R-:W-:-:S05]  /*00a0*/  LEA R0, R5, R0, 0x8 ;  /* 0x0000000005007211 */ /* 0x008fca00078e40ff */
[----:B------:R-:W-:-:S05]  /*00b0*/  IMAD.HI R4, R0, 0x66666667, RZ ;  /* 0x6666666700047827 */ /* 0x000fca00078e02ff */
[----:B------:R-:W-:-:S04]  /*00c0*/  SHF.R.U32.HI R5, RZ, 0x1f, R4 ;  /* 0x0000001fff057819 */ /* 0x000fc80000011604 */
[----:B------:R-:W-:-:S05]  /*00d0*/  LEA.HI.SX32 R5, R4, R5, 0x1a ;  /* 0x0000000504057211 */ /* 0x000fca00078fd2ff */
[----:B------:R-:W-:Y:S02]  /*00e0*/  IMAD R13, R5, -0xa0, R0 ;  /* 0xffffff60050d7824 */ /* 0x000fe400078e0200 */
[----:B------:R-:W1:Y:S02]  /*00f0*/  LDC.64 R4, c[0x0][0x210] ;  /* 0x00008400ff047b82 */ /* 0x000e640000000a00 */
[----:B--2---:R-:W-:-:S06]  /*0100*/  IMAD.WIDE R2, R13, 0x4, R2 ;  /* 0x000000040d027825 */ /* 0x004fcc00078e0202 */
[----:B------:R-:W2:Y:S01]  /*0110*/  LDG.E.EL.64 R2, desc[UR4][R2.64] ;  /* 0x0000000402027981 */ /* 0x000ea2000c2e1b00 */
[----:B----4-:R-:W-:-:S06]  /*0120*/  IMAD.WIDE R6, R13, 0x4, R6 ;  /* 0x000000040d067825 */ /* 0x010fcc00078e0206 */
[----:B------:R-:W3:Y:S01]  /*0130*/  LDG.E.EL.64 R6, desc[UR4][R6.64] ;  /* 0x0000000406067981 */ /* 0x000ee2000c2e1b00 */
[----:B-1----:R-:W-:-:S06]  /*0140*/  IMAD.WIDE R4, R0, 0x4, R4 ;  /* 0x0000000400047825 */ /* 0x002fcc00078e0204 */
[----:B------:R-:W3:Y:S01]  /*0150*/  LDG.E.64 R4, desc[UR4][R4.64] ;  /* 0x0000000404047981 */ /* 0x000ee2000c1e1b00 */
[----:B-----5:R-:W-:-:S04]  /*0160*/  IMAD.WIDE R8, R13, 0x4, R8 ;  /* 0x000000040d087825 */ /* 0x020fc800078e0208 */
[----:B0-----:R-:W-:Y:S02]  /*0170*/  IMAD.WIDE R10, R13, 0x4, R10 ;  /* 0x000000040d0a7825 */ /* 0x001fe400078e020a */
[----:B------:R-:W4:Y:S04]  /*0180*/  LDG.E.EL.64 R8, desc[UR4][R8.64] ;  /* 0x0000000408087981 */ /* 0x000f28000c2e1b00 */
[----:B------:R-:W4:Y:S01]  /*0190*/  LDG.E.EL.64 R10, desc[UR4][R10.64] ;  /* 0x000000040a0a7981 */ /* 0x000f22000c2e1b00 */
[----:B------:R-:W-:Y:S01]  /*01a0*/  HFMA2.MMA R15, -RZ, RZ, 1.625, 0 ;  /* 0x3e800000ff0f7435 */ /* 0x000fe200000001ff */
[----:B--2---:R-:W-:Y:S01]  /*01b0*/  FADD R2, R2, 9.9999997473787516356e-06 ;  /* 0x3727c5ac02027421 */ /* 0x004fe20000000000 */
[----:B------:R-:W-:-:S03]  /*01c0*/  FADD R12, R3, 9.9999997473787516356e-06 ;  /* 0x3727c5ac030c7421 */ /* 0x000fc60000000000 */
[----:B------:R0:W1:Y:S08]  /*01d0*/  MUFU.SQRT R13, R2 ;  /* 0x00000002000d7308 */ /* 0x0000700000002000 */
[----:B------:R-:W2:Y:S01]  /*01e0*/  MUFU.SQRT R14, R12 ;  /* 0x0000000c000e7308 */ /* 0x000ea20000002000 */
[----:B0-----:R-:W0:Y:S01]  /*01f0*/  LDC.64 R2, c[0x0][0x238] ;  /* 0x00008e00ff027b82 */ /* 0x001e220000000a00 */
[----:B-1----:R-:W-:-:S02]  /*0200*/  FSETP.GT.AND P0, PT, R13, 8.50705917302346158658e+37, PT ;  /* 0x7e8000000d00780b */ /* 0x002fc40003f04000 */
[----:B------:R-:W-:Y:S02]  /*0210*/  FSETP.GEU.AND P2, PT, R13, 1.175494350822287508e-38, PT ;  /* 0x008000000d00780b */ /* 0x000fe40003f4e000 */
[C---:B--2---:R-:W-:Y:S02]  /*0220*/  FSETP.GT.AND P1, PT, R14.reuse, 8.50705917302346158658e+37, PT ;  /* 0x7e8000000e00780b */ /* 0x044fe40003f24000 */
[----:B------:R-:W-:-:S07]  /*0230*/  FSETP.GEU.AND P3, PT, R14, 1.175494350822287508e-38, PT ;  /* 0x008000000e00780b */ /* 0x000fce0003f6e000 */
[----:B------:R-:W-:-:S04]  /*0240*/  @P0 FMUL R13, R13, 0.25 ;  /* 0x3e8000000d0d0820 */ /* 0x000fc80000400000 */
[----:B------:R-:W-:Y:S01]  /*0250*/  @!P2 FMUL R13, R13, 16777216 ;  /* 0x4b8000000d0da820 */ /* 0x000fe20000400000 */
[----:B------:R-:W-:-:S04]  /*0260*/  @P1 FMUL R14, R14, 0.25 ;  /* 0x3e8000000e0e1820 */ /* 0x000fc80000400000 */
[----:B------:R-:W-:Y:S01]  /*0270*/  @!P3 FMUL R14, R14, 16777216 ;  /* 0x4b8000000e0eb820 */ /* 0x000fe20000400000 */
[----:B------:R-:W1:Y:S01]  /*0280*/  MUFU.RCP R13, R13 ;  /* 0x0000000d000d7308 */ /* 0x000e620000001000 */
[----:B------:R-:W-:-:S07]  /*0290*/  FSEL R12, R15, 1, P0 ;  /* 0x3f8000000f0c7808 */ /* 0x000fce0000000000 */
[----:B------:R-:W2:Y:S01]  /*02a0*/  MUFU.RCP R14, R14 ;  /* 0x0000000e000e7308 */ /* 0x000ea20000001000 */
[----:B------:R-:W-:Y:S01]  /*02b0*/  FSEL R15, R15, 1, P1 ;  /* 0x3f8000000f0f7808 */ /* 0x000fe20000800000 */
[----:B------:R-:W-:Y:S01]  /*02c0*/  @!P2 FMUL R12, R12, 16777216 ;  /* 0x4b8000000c0ca820 */ /* 0x000fe20000400000 */
[----:B---3--:R-:W-:-:S03]  /*02d0*/  FADD R4, R4, -R6 ;  /* 0x8000000604047221 */ /* 0x008fc60000000000 */
[----:B------:R-:W-:Y:S01]  /*02e0*/  @!P3 FMUL R15, R15, 16777216 ;  /* 0x4b8000000f0fb820 */ /* 0x000fe20000400000 */
[----:B------:R-:W-:Y:S01]  /*02f0*/  FADD R5, R5, -R7 ;  /* 0x8000000705057221 */ /* 0x000fe20000000000 */
[----:B-1----:R-:W-:Y:S02]  /*0300*/  FMUL R13, R13, R12 ;  /* 0x0000000c0d0d7220 */ /* 0x002fe40000400000 */
[----:B--2---:R-:W-:Y:S02]  /*0310*/  FMUL R6, R14, R15 ;  /* 0x0000000f0e067220 */ /* 0x004fe40000400000 */
[----:B------:R-:W-:Y:S02]  /*0320*/  FMUL R13, R4, R13 ;  /* 0x0000000d040d7220 */ /* 0x000fe40000400000 */
[----:B------:R-:W-:Y:S01]  /*0330*/  FMUL R6, R5, R6 ;  /* 0x0000000605067220 */ /* 0x000fe20000400000 */
[----:B0-----:R-:W-:-:S04]  /*0340*/  IMAD.WIDE R2, R0, 0x4, R2 ;  /* 0x0000000400027825 */ /* 0x001fc800078e0202 */
[----:B----4-:R-:W-:Y:S01]  /*0350*/  FFMA R8, R8, R13, R10 ;  /* 0x0000000d08087223 */ /* 0x010fe2000000000a */
[----:B------:R-:W-:-:S05]  /*0360*/  FFMA R9, R9, R6, R11 ;  /* 0x0000000609097223 */ /* 0x000fca000000000b */
[----:B------:R-:W-:Y:S01]  /*0370*/  STG.E.64 desc[UR4][R2.64], R8 ;  /* 0x0000000802007986 */ /* 0x000fe2000c101b04 */
[----:B------:R-:W-:Y:S05]  /*0380*/  EXIT ;  /* 0x000000000000794d */ /* 0x000fea0003800000 */
.L_x_0:
[----:B------:R-:W-:-:S00]  /*0390*/  BRA `(.L_x_0) ;  /* 0xfffffffc00fc7947 */ /* 0x000fc0000383ffff */
[----:B------:R-:W-:-:S00]  /*03a0*/  NOP ;  /* 0x0000000000007918 */ /* 0x000fc00000000000 */
        /* <DEDUP_REMOVED lines=13> */
.L_x_1:


//--------------------- .nv.global.init           --------------------------
	.section	.nv.global.init,"aw",@progbits
.nv.global.init:
	.type		_$_str,@object
	.size		_$_str,(_$_str_$_2 - _$_str)
_$_str:
        /*0000*/ 	.byte	0x5f, 0x5f, 0x43, 0x55, 0x44, 0x41, 0x5f, 0x46, 0x54, 0x5a, 0x00
	.type		_$_str_$_2,@object
	.size		_$_str_$_2,(.L_1 - _$_str_$_2)
_$_str_$_2:
        /*000b*/ 	.byte	0x5f, 0x5f, 0x43, 0x55, 0x44, 0x41, 0x5f, 0x50, 0x52, 0x45, 0x43, 0x5f, 0x53, 0x51, 0x52, 0x54
        /*001b*/ 	.byte	0x00
.L_1:


//--------------------- .nv.constant0.triton_poi_fused__native_batch_norm_legit_no_training_21 --------------------------
	.section	.nv.constant0.triton_poi_fused__native_batch_norm_legit_no_training_21,"a",@progbits
	.sectionflags	@""
	.align	4
.nv.constant0.triton_poi_fused__native_batch_norm_legit_no_training_21:
	.zero		580
